//
// Generated by NVIDIA NVVM Compiler
//
// Compiler Build ID: CL-36424714
// Cuda compilation tools, release 13.0, V13.0.88
// Based on NVVM 20.0.0
//

.version 9.0
.target sm_100
.address_size 64

	// .globl	_Z7testingv
.extern .func  (.param .b32 func_retval0) vprintf
(
	.param .b64 vprintf_param_0,
	.param .b64 vprintf_param_1
)
;
.global .align 1 .b8 $str[136] = {98, 108, 111, 99, 107, 73, 100, 120, 46, 120, 32, 61, 32, 37, 100, 44, 32, 98, 108, 111, 99, 107, 68, 105, 109, 46, 120, 32, 61, 32, 37, 100, 44, 32, 116, 104, 114, 101, 97, 100, 73, 100, 120, 46, 120, 32, 61, 32, 37, 100, 44, 32, 98, 108, 111, 99, 107, 73, 100, 120, 46, 121, 32, 61, 32, 37, 100, 44, 32, 98, 108, 111, 99, 107, 68, 105, 109, 46, 121, 32, 61, 32, 37, 100, 44, 32, 116, 104, 114, 101, 97, 100, 73, 100, 120, 46, 121, 32, 61, 32, 37, 100, 44, 32, 103, 114, 105, 100, 68, 105, 109, 46, 120, 32, 61, 32, 37, 100, 44, 32, 103, 114, 105, 100, 68, 105, 109, 46, 121, 32, 61, 32, 37, 100, 10};

.visible .entry _Z7testingv()
{
	.local .align 16 .b8 	__local_depot0[32];
	.reg .b64 	%SP;
	.reg .b64 	%SPL;
	.reg .b32 	%r<11>;
	.reg .b64 	%rd<5>;

	mov.u64 	%SPL, __local_depot0;
	cvta.local.u64 	%SP, %SPL;
	add.u64 	%rd1, %SP, 0;
	add.u64 	%rd2, %SPL, 0;
	mov.u32 	%r1, %ctaid.x;
	mov.u32 	%r2, %ntid.x;
	mov.u32 	%r3, %tid.x;
	mov.u32 	%r4, %ctaid.y;
	mov.u32 	%r5, %ntid.y;
	mov.u32 	%r6, %tid.y;
	mov.u32 	%r7, %nctaid.x;
	mov.u32 	%r8, %nctaid.y;
	st.local.v4.u32 	[%rd2], {%r1, %r2, %r3, %r4};
	st.local.v4.u32 	[%rd2+16], {%r5, %r6, %r7, %r8};
	mov.u64 	%rd3, $str;
	cvta.global.u64 	%rd4, %rd3;
	{ // callseq 0, 0
	.param .b64 param0;
	st.param.b64 	[param0], %rd4;
	.param .b64 param1;
	st.param.b64 	[param1], %rd1;
	.param .b32 retval0;
	call.uni (retval0), 
	vprintf, 
	(
	param0, 
	param1
	);
	ld.param.b32 	%r9, [retval0];
	} // callseq 0
	bar.sync 	0;
	ret;

}


// ===== COMPILED SASS (sm_100) =====

	.target	sm_100

	.elftype	@"ET_EXEC"


//--------------------- .note.nv.tkinfo           --------------------------
	.section	.note.nv.tkinfo,"",@"SHT_NOTE"
	.sectionflags	@"SHF_NOTE_NV_TKINFO"
	.tkinfo
        /*0018*/ 	.word	0x00000002
        /*0030*/ 	.string	""
        /*0030*/ 	.string	"ptxas"
        /*0030*/ 	.string	"Cuda compilation tools, release 13.0, V13.0.88"
        /*0030*/ 	.string	"Build cuda_13.0.r13.0/compiler.36424714_0"
        /*0030*/ 	.string	"-arch sm_100 -m 64 "



//--------------------- .note.nv.cuinfo           --------------------------
	.section	.note.nv.cuinfo,"",@"SHT_NOTE"
	.sectionflags	@"SHF_NOTE_NV_CUINFO"
        /*0018*/ 	.short	0x0002
        /*001a*/ 	.short	0x0064
        /*001c*/ 	.short	0x0082
	.zero		2


//--------------------- .nv.info                  --------------------------
	.section	.nv.info,"",@"SHT_CUDA_INFO"
	.align	4


	//----- nvinfo : EIATTR_REGCOUNT
	.align		4
        /*0000*/ 	.byte	0x04, 0x2f
        /*0002*/ 	.short	(.L_2 - .L_1)
	.align		4
.L_1:
        /*0004*/ 	.word	index@(_Z7testingv)
        /*0008*/ 	.word	0x00000018


	//----- nvinfo : EIATTR_FRAME_SIZE
	.align		4
.L_2:
        /*000c*/ 	.byte	0x04, 0x11
        /*000e*/ 	.short	(.L_4 - .L_3)
	.align		4
.L_3:
        /*0010*/ 	.word	index@(_Z7testingv)
        /*0014*/ 	.word	0x00000020


	//----- nvinfo : EIATTR_MIN_STACK_SIZE
	.align		4
.L_4:
        /*0018*/ 	.byte	0x04, 0x12
        /*001a*/ 	.short	(.L_6 - .L_5)
	.align		4
.L_5:
        /*001c*/ 	.word	index@(_Z7testingv)
        /*0020*/ 	.word	0x00000020
.L_6:


//--------------------- .nv.compat                --------------------------
	.section	.nv.compat,"",@"SHT_CUDA_COMPAT_INFO"
	.align	4
        /*0000*/ 	.byte	0x02, 0x09, 0x00, 0x00, 0x02, 0x02, 0x01, 0x00, 0x02, 0x05, 0x05, 0x00, 0x03, 0x07, 0x01, 0x01
        /*0010*/ 	.byte	0x02, 0x03, 0x00, 0x00, 0x02, 0x06, 0x01, 0x00, 0x04, 0x0b, 0x08, 0x00, 0x09, 0x00, 0x00, 0x00
        /*0020*/ 	.byte	0x00, 0x00, 0x00, 0x00


//--------------------- .nv.info._Z7testingv      --------------------------
	.section	.nv.info._Z7testingv,"",@"SHT_CUDA_INFO"
	.sectionflags	@""
	.align	4


	//----- nvinfo : EIATTR_CUDA_API_VERSION
	.align		4
        /*0000*/ 	.byte	0x04, 0x37
        /*0002*/ 	.short	(.L_8 - .L_7)
.L_7:
        /*0004*/ 	.word	0x00000082


	//----- nvinfo : EIATTR_SPARSE_MMA_MASK
	.align		4
.L_8:
        /*0008*/ 	.byte	0x03, 0x50
        /*000a*/ 	.short	0x0000


	//----- nvinfo : EIATTR_MAXREG_COUNT
	.align		4
        /*000c*/ 	.byte	0x03, 0x1b
        /*000e*/ 	.short	0x00ff


	//----- nvinfo : EIATTR_NUM_BARRIERS
	.align		4
        /*0010*/ 	.byte	0x02, 0x4c
        /*0012*/ 	.byte	0x01
	.zero		1


	//----- nvinfo : EIATTR_EXTERNS
	.align		4
        /*0014*/ 	.byte	0x04, 0x0f
        /*0016*/ 	.short	(.L_10 - .L_9)


	//   ....[0]....
	.align		4
.L_9:
        /*0018*/ 	.word	index@(vprintf)


	//----- nvinfo : EIATTR_MERCURY_ISA_VERSION
	.align		4
.L_10:
        /*001c*/ 	.byte	0x03, 0x5f
        /*001e*/ 	.short	0x0101


	//----- nvinfo : EIATTR_VRC_CTA_INIT_COUNT
	.align		4
        /*0020*/ 	.byte	0x02, 0x4a
	.zero		1
	.zero		1


	//----- nvinfo : EIATTR_SYSCALL_OFFSETS
	.align		4
        /*0024*/ 	.byte	0x04, 0x46
        /*0026*/ 	.short	(.L_12 - .L_11)


	//   ....[0]....
.L_11:
        /*0028*/ 	.word	0x00000160


	//----- nvinfo : EIATTR_EXIT_INSTR_OFFSETS
	.align		4
.L_12:
        /*002c*/ 	.byte	0x04, 0x1c
        /*002e*/ 	.short	(.L_14 - .L_13)


	//   ....[0]....
.L_13:
        /*0030*/ 	.word	0x00000190


	//----- nvinfo : EIATTR_SW_WAR
	.align		4
.L_14:
        /*0034*/ 	.byte	0x04, 0x36
        /*0036*/ 	.short	(.L_16 - .L_15)
.L_15:
        /*0038*/ 	.word	0x00000008
.L_16:


//--------------------- .nv.callgraph             --------------------------
	.section	.nv.callgraph,"",@"SHT_CUDA_CALLGRAPH"
	.align	4
	.sectionentsize	8
	.align		4
        /*0000*/ 	.word	0x00000000
	.align		4
        /*0004*/ 	.word	0xffffffff
	.align		4
        /*0008*/ 	.word	index@(_Z7testingv)
	.align		4
        /*000c*/ 	.word	index@(vprintf)
	.align		4
        /*0010*/ 	.word	0x00000000
	.align		4
        /*0014*/ 	.word	0xfffffffe
	.align		4
        /*0018*/ 	.word	0x00000000
	.align		4
        /*001c*/ 	.word	0xfffffffd
	.align		4
        /*0020*/ 	.word	0x00000000
	.align		4
        /*0024*/ 	.word	0xfffffffc


//--------------------- .nv.constant4             --------------------------
	.section	.nv.constant4,"a",@progbits
	.align	8
	.align		8
.nv.constant4:
        /*0000*/ 	.dword	vprintf
	.align		8
        /*0008*/ 	.dword	$str


//--------------------- .text._Z7testingv         --------------------------
	.section	.text._Z7testingv,"ax",@progbits
	.align	128
        .global         _Z7testingv
        .type           _Z7testingv,@function
        .size           _Z7testingv,(.L_x_2 - _Z7testingv)
        .other          _Z7testingv,@"STO_CUDA_ENTRY STV_DEFAULT"
_Z7testingv:
.text._Z7testingv:
[----:B------:R-:W0:Y:S01]  /*0000*/  LDC R1, c[0x0][0x37c] ;  /* 0x0000df00ff017b82 */ /* 0x000e220000000800 */
[----:B------:R-:W1:Y:S01]  /*0010*/  S2R R8, SR_CTAID.X ;  /* 0x0000000000087919 */ /* 0x000e620000002500 */
[----:B------:R-:W2:Y:S06]  /*0020*/  LDCU UR5, c[0x0][0x2fc] ;  /* 0x00005f80ff0577ac */ /* 0x000eac0008000800 */
[----:B------:R-:W1:Y:S01]  /*0030*/  LDC R9, c[0x0][0x360] ;  /* 0x0000d800ff097b82 */ /* 0x000e620000000800 */
[----:B0-----:R-:W-:Y:S01]  /*0040*/  VIADD R1, R1, 0xffffffe0 ;  /* 0xffffffe001017836 */ /* 0x001fe20000000000 */
[----:B------:R-:W1:Y:S01]  /*0050*/  S2R R10, SR_TID.X ;  /* 0x00000000000a7919 */ /* 0x000e620000002100 */
[----:B------:R-:W-:Y:S01]  /*0060*/  MOV R0, 0x0 ;  /* 0x0000000000007802 */ /* 0x000fe20000000f00 */
[----:B------:R-:W0:Y:S01]  /*0070*/  LDCU UR4, c[0x0][0x2f8] ;  /* 0x00005f00ff0477ac */ /* 0x000e220008000800 */
[----:B------:R-:W1:Y:S03]  /*0080*/  S2R R11, SR_CTAID.Y ;  /* 0x00000000000b7919 */ /* 0x000e660000002600 */
[----:B------:R-:W3:Y:S01]  /*0090*/  LDC R12, c[0x0][0x364] ;  /* 0x0000d900ff0c7b82 */ /* 0x000ee20000000800 */
[----:B------:R-:W4:Y:S01]  /*00a0*/  LDCU.64 UR6, c[0x4][0x8] ;  /* 0x01000100ff0677ac */ /* 0x000f220008000a00 */
[----:B------:R-:W3:Y:S06]  /*00b0*/  S2R R13, SR_TID.Y ;  /* 0x00000000000d7919 */ /* 0x000eec0000002200 */
[----:B------:R-:W3:Y:S01]  /*00c0*/  LDC R14, c[0x0][0x370] ;  /* 0x0000dc00ff0e7b82 */ /* 0x000ee20000000800 */
[----:B0-----:R-:W-:-:S07]  /*00d0*/  IADD3 R6, P0, PT, R1, UR4, RZ ;  /* 0x0000000401067c10 */ /* 0x001fce000ff1e0ff */
[----:B------:R-:W3:Y:S01]  /*00e0*/  LDC R15, c[0x0][0x374] ;  /* 0x0000dd00ff0f7b82 */ /* 0x000ee20000000800 */
[----:B----4-:R-:W-:Y:S01]  /*00f0*/  IMAD.U32 R4, RZ, RZ, UR6 ;  /* 0x00000006ff047e24 */ /* 0x010fe2000f8e00ff */
[----:B------:R-:W-:Y:S01]  /*0100*/  MOV R5, UR7 ;  /* 0x0000000700057c02 */ /* 0x000fe20008000f00 */
[----:B--2---:R-:W-:-:S05]  /*0110*/  IMAD.X R7, RZ, RZ, UR5, P0 ;  /* 0x00000005ff077e24 */ /* 0x004fca00080e06ff */
[----:B------:R0:W2:Y:S01]  /*0120*/  LDC.64 R2, c[0x4][R0] ;  /* 0x0100000000027b82 */ /* 0x0000a20000000a00 */
[----:B-1----:R0:W-:Y:S04]  /*0130*/  STL.128 [R1], R8 ;  /* 0x0000000801007387 */ /* 0x0021e80000100c00 */
[----:B---3--:R0:W-:Y:S02]  /*0140*/  STL.128 [R1+0x10], R12 ;  /* 0x0000100c01007387 */ /* 0x0081e40000100c00 */
[----:B------:R-:W-:-:S07]  /*0150*/  LEPC R20, `(.L_x_0) ;  /* 0x000000001014794e */ /* 0x000fce0000000000 */
[----:B0-2---:R-:W-:Y:S05]  /*0160*/  CALL.ABS.NOINC R2 ;  /* 0x0000000002007343 */ /* 0x005fea0003c00000 */
.L_x_0:
[----:B------:R-:W-:Y:S05]  /*0170*/  WARPSYNC.ALL ;  /* 0x0000000000007948 */ /* 0x000fea0003800000 */
[----:B------:R-:W-:Y:S06]  /*0180*/  BAR.SYNC.DEFER_BLOCKING 0x0 ;  /* 0x0000000000007b1d */ /* 0x000fec0000010000 */
[----:B------:R-:W-:Y:S05]  /*0190*/  EXIT ;  /* 0x000000000000794d */ /* 0x000fea0003800000 */
.L_x_1:
[----:B------:R-:W-:-:S00]  /*01a0*/  BRA `(.L_x_1) ;  /* 0xfffffffc00fc7947 */ /* 0x000fc0000383ffff */
[----:B------:R-:W-:-:S00]  /*01b0*/  NOP ;  /* 0x0000000000007918 */ /* 0x000fc00000000000 */
        /* <DEDUP_REMOVED lines=12> */
.L_x_2:


//--------------------- .nv.global.init           --------------------------
	.section	.nv.global.init,"aw",@progbits
.nv.global.init:
	.type		$str,@object
	.size		$str,(.L_0 - $str)
$str:
        /*0000*/ 	.byte	0x62, 0x6c, 0x6f, 0x63, 0x6b, 0x49, 0x64, 0x78, 0x2e, 0x78, 0x20, 0x3d, 0x20, 0x25, 0x64, 0x2c
        /*0010*/ 	.byte	0x20, 0x62, 0x6c, 0x6f, 0x63, 0x6b, 0x44, 0x69, 0x6d, 0x2e, 0x78, 0x20, 0x3d, 0x20, 0x25, 0x64
        /*0020*/ 	.byte	0x2c, 0x20, 0x74, 0x68, 0x72, 0x65, 0x61, 0x64, 0x49, 0x64, 0x78, 0x2e, 0x78, 0x20, 0x3d, 0x20
        /*0030*/ 	.byte	0x25, 0x64, 0x2c, 0x20, 0x62, 0x6c, 0x6f, 0x63, 0x6b, 0x49, 0x64, 0x78, 0x2e, 0x79, 0x20, 0x3d
        /*0040*/ 	.byte	0x20, 0x25, 0x64, 0x2c, 0x20, 0x62, 0x6c, 0x6f, 0x63, 0x6b, 0x44, 0x69, 0x6d, 0x2e, 0x79, 0x20
        /*0050*/ 	.byte	0x3d, 0x20, 0x25, 0x64, 0x2c, 0x20, 0x74, 0x68, 0x72, 0x65, 0x61, 0x64, 0x49, 0x64, 0x78, 0x2e
        /*0060*/ 	.byte	0x79, 0x20, 0x3d, 0x20, 0x25, 0x64, 0x2c, 0x20, 0x67, 0x72, 0x69, 0x64, 0x44, 0x69, 0x6d, 0x2e
        /*0070*/ 	.byte	0x78, 0x20, 0x3d, 0x20, 0x25, 0x64, 0x2c, 0x20, 0x67, 0x72, 0x69, 0x64, 0x44, 0x69, 0x6d, 0x2e
        /*0080*/ 	.byte	0x79, 0x20, 0x3d, 0x20, 0x25, 0x64, 0x0a, 0x00
.L_0:


//--------------------- .nv.shared.reserved.0     --------------------------
	.section	.nv.shared.reserved.0,"aw",@nobits
	.weak		__nv_reservedSMEM_offset_0_alias
	.size		__nv_reservedSMEM_offset_0_alias, 0, 64
	.other		__nv_reservedSMEM_offset_0_alias,@"STO_CUDA_RESERVED_SHARED STV_DEFAULT"
__nv_reservedSMEM_offset_0_alias:
	.zero		0
	.zero		64


//--------------------- .nv.constant0._Z7testingv --------------------------
	.section	.nv.constant0._Z7testingv,"a",@progbits
	.sectionflags	@""
	.align	4
.nv.constant0._Z7testingv:
	.zero		896


//--------------------- SYMBOLS --------------------------

	.type		.nv.reservedSmem.offset0,@object
	.size		.nv.reservedSmem.offset0,0x4
	.type		vprintf,@function
